	.headerflags	@"EF_CUDA_TEXMODE_UNIFIED EF_CUDA_64BIT_ADDRESS EF_CUDA_ACCELERATORS EF_CUDA_SM90 EF_CUDA_VIRTUAL_SM(EF_CUDA_SM90)"
	.elftype	@"ET_EXEC"


//--------------------- .nv.info                  --------------------------
	.section	.nv.info,"",@"SHT_CUDA_INFO"
	.align	4


	//----- nvinfo : EIATTR_REGCOUNT
	.align		4
        /*0000*/ 	.byte	0x04, 0x2f
        /*0002*/ 	.short	(.L_3 - .L_2)
	.align		4
.L_2:
        /*0004*/ 	.word	index@(triton_poi_fused__native_batch_norm_legit_no_training_add_convolution_relu_11)
        /*0008*/ 	.word	0x0000001a


	//----- nvinfo : EIATTR_MIN_STACK_SIZE
	.align		4
.L_3:
        /*000c*/ 	.byte	0x04, 0x12
        /*000e*/ 	.short	(.L_5 - .L_4)
	.align		4
.L_4:
        /*0010*/ 	.word	index@(triton_poi_fused__native_batch_norm_legit_no_training_add_convolution_relu_11)
        /*0014*/ 	.word	0x00000000


	//----- nvinfo : EIATTR_FRAME_SIZE
	.align		4
.L_5:
        /*0018*/ 	.byte	0x04, 0x11
        /*001a*/ 	.short	(.L_7 - .L_6)
	.align		4
.L_6:
        /*001c*/ 	.word	index@(triton_poi_fused__native_batch_norm_legit_no_training_add_convolution_relu_11)
        /*0020*/ 	.word	0x00000000


	//----- nvinfo : EIATTR_MIN_STACK_SIZE
	.align		4
.L_7:
        /*0024*/ 	.byte	0x04, 0x12
        /*0026*/ 	.short	(.L_9 - .L_8)
	.align		4
.L_8:
        /*0028*/ 	.word	index@(triton_poi_fused__native_batch_norm_legit_no_training_add_convolution_relu_11)
        /*002c*/ 	.word	0x00000000
.L_9:


//--------------------- .nv.info.triton_poi_fused__native_batch_norm_legit_no_training_add_convolution_relu_11 --------------------------
	.section	.nv.info.triton_poi_fused__native_batch_norm_legit_no_training_add_convolution_relu_11,"",@"SHT_CUDA_INFO"
	.sectionflags	@""
	.align	4


	//----- nvinfo : EIATTR_CUDA_API_VERSION
	.align		4
        /*0000*/ 	.byte	0x04, 0x37
        /*0002*/ 	.short	(.L_11 - .L_10)
.L_10:
        /*0004*/ 	.word	0x0000007c


	//----- nvinfo : EIATTR_KPARAM_INFO
	.align		4
.L_11:
        /*0008*/ 	.byte	0x04, 0x17
        /*000a*/ 	.short	(.L_13 - .L_12)
.L_12:
        /*000c*/ 	.word	0x00000000
        /*0010*/ 	.short	0x000a
        /*0012*/ 	.short	0x0050
        /*0014*/ 	.byte	0x00, 0xf0, 0x11, 0x00


	//----- nvinfo : EIATTR_KPARAM_INFO
	.align		4
.L_13:
        /*0018*/ 	.byte	0x04, 0x17
        /*001a*/ 	.short	(.L_15 - .L_14)
.L_14:
        /*001c*/ 	.word	0x00000000
        /*0020*/ 	.short	0x0009
        /*0022*/ 	.short	0x0048
        /*0024*/ 	.byte	0x00, 0xf4, 0x21, 0x00


	//----- nvinfo : EIATTR_KPARAM_INFO
	.align		4
.L_15:
        /*0028*/ 	.byte	0x04, 0x17
        /*002a*/ 	.short	(.L_17 - .L_16)
.L_16:
        /*002c*/ 	.word	0x00000000
        /*0030*/ 	.short	0x0008
        /*0032*/ 	.short	0x0040
        /*0034*/ 	.byte	0x00, 0xf4, 0x21, 0x00


	//----- nvinfo : EIATTR_KPARAM_INFO
	.align		4
.L_17:
        /*0038*/ 	.byte	0x04, 0x17
        /*003a*/ 	.short	(.L_19 - .L_18)
.L_18:
        /*003c*/ 	.word	0x00000000
        /*0040*/ 	.short	0x0007
        /*0042*/ 	.short	0x0038
        /*0044*/ 	.byte	0x00, 0xf4, 0x21, 0x00


	//----- nvinfo : EIATTR_KPARAM_INFO
	.align		4
.L_19:
        /*0048*/ 	.byte	0x04, 0x17
        /*004a*/ 	.short	(.L_21 - .L_20)
.L_20:
        /*004c*/ 	.word	0x00000000
        /*0050*/ 	.short	0x0006
        /*0052*/ 	.short	0x0030
        /*0054*/ 	.byte	0x00, 0xf4, 0x21, 0x00


	//----- nvinfo : EIATTR_KPARAM_INFO
	.align		4
.L_21:
        /*0058*/ 	.byte	0x04, 0x17
        /*005a*/ 	.short	(.L_23 - .L_22)
.L_22:
        /*005c*/ 	.word	0x00000000
        /*0060*/ 	.short	0x0005
        /*0062*/ 	.short	0x0028
        /*0064*/ 	.byte	0x00, 0xf4, 0x21, 0x00


	//----- nvinfo : EIATTR_KPARAM_INFO
	.align		4
.L_23:
        /*0068*/ 	.byte	0x04, 0x17
        /*006a*/ 	.short	(.L_25 - .L_24)
.L_24:
        /*006c*/ 	.word	0x00000000
        /*0070*/ 	.short	0x0004
        /*0072*/ 	.short	0x0020
        /*0074*/ 	.byte	0x00, 0xf4, 0x21, 0x00


	//----- nvinfo : EIATTR_KPARAM_INFO
	.align		4
.L_25:
        /*0078*/ 	.byte	0x04, 0x17
        /*007a*/ 	.short	(.L_27 - .L_26)
.L_26:
        /*007c*/ 	.word	0x00000000
        /*0080*/ 	.short	0x0003
        /*0082*/ 	.short	0x0018
        /*0084*/ 	.byte	0x00, 0xf4, 0x21, 0x00


	//----- nvinfo : EIATTR_KPARAM_INFO
	.align		4
.L_27:
        /*0088*/ 	.byte	0x04, 0x17
        /*008a*/ 	.short	(.L_29 - .L_28)
.L_28:
        /*008c*/ 	.word	0x00000000
        /*0090*/ 	.short	0x0002
        /*0092*/ 	.short	0x0010
        /*0094*/ 	.byte	0x00, 0xf4, 0x21, 0x00


	//----- nvinfo : EIATTR_KPARAM_INFO
	.align		4
.L_29:
        /*0098*/ 	.byte	0x04, 0x17
        /*009a*/ 	.short	(.L_31 - .L_30)
.L_30:
        /*009c*/ 	.word	0x00000000
        /*00a0*/ 	.short	0x0001
        /*00a2*/ 	.short	0x0008
        /*00a4*/ 	.byte	0x00, 0xf4, 0x21, 0x00


	//----- nvinfo : EIATTR_KPARAM_INFO
	.align		4
.L_31:
        /*00a8*/ 	.byte	0x04, 0x17
        /*00aa*/ 	.short	(.L_33 - .L_32)
.L_32:
        /*00ac*/ 	.word	0x00000000
        /*00b0*/ 	.short	0x0000
        /*00b2*/ 	.short	0x0000
        /*00b4*/ 	.byte	0x00, 0xf4, 0x21, 0x00


	//----- nvinfo : EIATTR_SPARSE_MMA_MASK
	.align		4
.L_33:
        /*00b8*/ 	.byte	0x03, 0x50
        /*00ba*/ 	.short	0x0000


	//----- nvinfo : EIATTR_MAXREG_COUNT
	.align		4
        /*00bc*/ 	.byte	0x03, 0x1b
        /*00be*/ 	.short	0x00ff


	//----- nvinfo : EIATTR_EXIT_INSTR_OFFSETS
	.align		4
        /*00c0*/ 	.byte	0x04, 0x1c
        /*00c2*/ 	.short	(.L_35 - .L_34)


	//   ....[0]....
.L_34:
        /*00c4*/ 	.word	0x000004a0


	//----- nvinfo : EIATTR_REQNTID
	.align		4
.L_35:
        /*00c8*/ 	.byte	0x04, 0x10
        /*00ca*/ 	.short	(.L_37 - .L_36)
.L_36:
        /*00cc*/ 	.word	0x00000080
        /*00d0*/ 	.word	0x00000001
        /*00d4*/ 	.word	0x00000001


	//----- nvinfo : EIATTR_CBANK_PARAM_SIZE
	.align		4
.L_37:
        /*00d8*/ 	.byte	0x03, 0x19
        /*00da*/ 	.short	0x0054


	//----- nvinfo : EIATTR_PARAM_CBANK
	.align		4
        /*00dc*/ 	.byte	0x04, 0x0a
        /*00de*/ 	.short	(.L_39 - .L_38)
	.align		4
.L_38:
        /*00e0*/ 	.word	index@(.nv.constant0.triton_poi_fused__native_batch_norm_legit_no_training_add_convolution_relu_11)
        /*00e4*/ 	.short	0x0210
        /*00e6*/ 	.short	0x0054


	//----- nvinfo : EIATTR_SW_WAR
	.align		4
.L_39:
        /*00e8*/ 	.byte	0x04, 0x36
        /*00ea*/ 	.short	(.L_41 - .L_40)
.L_40:
        /*00ec*/ 	.word	0x00000008
.L_41:


//--------------------- .nv.callgraph             --------------------------
	.section	.nv.callgraph,"",@"SHT_CUDA_CALLGRAPH"
	.align	4
	.sectionentsize	8
	.align		4
        /*0000*/ 	.word	0x00000000
	.align		4
        /*0004*/ 	.word	0xffffffff
	.align		4
        /*0008*/ 	.word	0x00000000
	.align		4
        /*000c*/ 	.word	0xfffffffe
	.align		4
        /*0010*/ 	.word	0x00000000
	.align		4
        /*0014*/ 	.word	0xfffffffd
	.align		4
        /*0018*/ 	.word	0x00000000
	.align		4
        /*001c*/ 	.word	0xfffffffc


//--------------------- .nv.constant4             --------------------------
	.section	.nv.constant4,"a",@progbits
	.align	8
	.align		8
.nv.constant4:
        /*0000*/ 	.dword	_$_str
	.align		8
        /*0008*/ 	.dword	_$_str_$_2


//--------------------- .text.triton_poi_fused__native_batch_norm_legit_no_training_add_convolution_relu_11 --------------------------
	.section	.text.triton_poi_fused__native_batch_norm_legit_no_training_add_convolution_relu_11,"ax",@progbits
	.align	128
        .global         triton_poi_fused__native_batch_norm_legit_no_training_add_convolution_relu_11
        .type           triton_poi_fused__native_batch_norm_legit_no_training_add_convolution_relu_11,@function
        .size           triton_poi_fused__native_batch_norm_legit_no_training_add_convolution_relu_11,(.L_x_1 - triton_poi_fused__native_batch_norm_legit_no_training_add_convolution_relu_11)
        .other          triton_poi_fused__native_batch_norm_legit_no_training_add_convolution_relu_11,@"STO_CUDA_ENTRY STV_DEFAULT"
triton_poi_fused__native_batch_norm_legit_no_training_add_convolution_relu_11:
.text.triton_poi_fused__native_batch_norm_legit_no_training_add_convolution_relu_11:
[----:B------:R-:W-:Y:S01]  /*0000*/  LDC R1, c[0x0][0x28] ;  /* 0x00000a00ff017b82 */ /* 0x000fe20000000800 */
[----:B------:R-:W1:Y:S07]  /*0010*/  S2R R0, SR_TID.X ;  /* 0x0000000000007919 */ /* 0x000e6e0000002100 */
[----:B------:R-:W2:Y:S01]  /*0020*/  LDC.64 R16, c[0x0][0x240] ;  /* 0x00009000ff107b82 */ /* 0x000ea20000000a00 */
[----:B------:R-:W-:Y:S01]  /*0030*/  ULDC.64 UR4, c[0x0][0x208] ;  /* 0x0000820000047ab9 */ /* 0x000fe20000000a00 */
[----:B------:R-:W3:Y:S06]  /*0040*/  S2R R5, SR_CTAID.X ;  /* 0x0000000000057919 */ /* 0x000eec0000002500 */
[----:B------:R-:W4:Y:S08]  /*0050*/  LDC.64 R22, c[0x0][0x228] ;  /* 0x00008a00ff167b82 */ /* 0x000f300000000a00 */
[----:B------:R-:W5:Y:S08]  /*0060*/  LDC.64 R12, c[0x0][0x230] ;  /* 0x00008c00ff0c7b82 */ /* 0x000f700000000a00 */
[----:B------:R-:W4:Y:S01]  /*0070*/  LDC.64 R10, c[0x0][0x218] ;  /* 0x00008600ff0a7b82 */ /* 0x000f220000000a00 */
[----:B-1----:R-:W-:-:S07]  /*0080*/  SHF.L.U32 R0, R0, 0x1, RZ ;  /* 0x0000000100007819 */ /* 0x002fce00000006ff */
[----:B------:R-:W1:Y:S01]  /*0090*/  LDC.64 R8, c[0x0][0x210] ;  /* 0x00008400ff087b82 */ /* 0x000e620000000a00 */
[----:B---3--:R-:W-:Y:S02]  /*00a0*/  SHF.R.S32.HI R3, RZ, 0x17, R5 ;  /* 0x00000017ff037819 */ /* 0x008fe40000011405 */
[----:B------:R-:W-:Y:S02]  /*00b0*/  LOP3.LUT R0, R0, 0xfe, RZ, 0xc0, !PT ;  /* 0x000000fe00007812 */ /* 0x000fe400078ec0ff */
[----:B------:R-:W-:-:S03]  /*00c0*/  SGXT R3, R3, 0x1 ;  /* 0x000000010303781a */ /* 0x000fc60000000200 */
[----:B------:R-:W3:Y:S01]  /*00d0*/  LDC.64 R14, c[0x0][0x238] ;  /* 0x00008e00ff0e7b82 */ /* 0x000ee20000000a00 */
[----:B------:R-:W-:-:S04]  /*00e0*/  LEA R0, R5, R0, 0x8 ;  /* 0x0000000005007211 */ /* 0x000fc800078e40ff */
[----:B------:R-:W-:-:S03]  /*00f0*/  LEA.HI R3, R3, R0, RZ, 0xa ;  /* 0x0000000003037211 */ /* 0x000fc600078f50ff */
[----:B------:R-:W1:Y:S01]  /*0100*/  LDC.64 R4, c[0x0][0x220] ;  /* 0x00008800ff047b82 */ /* 0x000e620000000a00 */
[----:B------:R-:W-:-:S04]  /*0110*/  SHF.R.S32.HI R3, RZ, 0xa, R3 ;  /* 0x0000000aff037819 */ /* 0x000fc80000011403 */
[----:B------:R-:W-:-:S03]  /*0120*/  LEA.HI R2, R3, R3, RZ, 0x2 ;  /* 0x0000000303027211 */ /* 0x000fc600078f10ff */
[----:B------:R-:W3:Y:S01]  /*0130*/  LDC.64 R6, c[0x0][0x248] ;  /* 0x00009200ff067b82 */ /* 0x000ee20000000a00 */
[----:B------:R-:W-:-:S04]  /*0140*/  LOP3.LUT R2, R2, 0xfffffffc, RZ, 0xc0, !PT ;  /* 0xfffffffc02027812 */ /* 0x000fc800078ec0ff */
[----:B------:R-:W-:-:S03]  /*0150*/  IADD3 R19, R3, -R2, RZ ;  /* 0x8000000203137210 */ /* 0x000fc60007ffe0ff */
[----:B------:R-:W3:Y:S02]  /*0160*/  LDC.64 R2, c[0x0][0x250] ;  /* 0x00009400ff027b82 */ /* 0x000ee40000000a00 */
[----:B--2---:R-:W-:-:S06]  /*0170*/  IMAD.WIDE R16, R19, 0x4, R16 ;  /* 0x0000000413107825 */ /* 0x004fcc00078e0210 */
[----:B------:R-:W2:Y:S01]  /*0180*/  LDG.E.EL R16, desc[UR4][R16.64] ;  /* 0x0000000410107981 */ /* 0x000ea2000c2e1900 */
[----:B01----:R-:W-:-:S04]  /*0190*/  IMAD.WIDE R4, R0, 0x4, R4 ;  /* 0x0000000400047825 */ /* 0x003fc800078e0204 */
[----:B----4-:R-:W-:Y:S02]  /*01a0*/  IMAD.WIDE R22, R19, 0x4, R22 ;  /* 0x0000000413167825 */ /* 0x010fe400078e0216 */
[----:B------:R-:W4:Y:S04]  /*01b0*/  LDG.E.64 R4, desc[UR4][R4.64] ;  /* 0x0000000404047981 */ /* 0x000f28000c1e1b00 */
[----:B------:R0:W4:Y:S01]  /*01c0*/  LDG.E.EL R17, desc[UR4][R22.64] ;  /* 0x0000000416117981 */ /* 0x000122000c2e1900 */
[----:B-----5:R-:W-:-:S04]  /*01d0*/  IMAD.WIDE R12, R0, 0x4, R12 ;  /* 0x00000004000c7825 */ /* 0x020fc800078e020c */
[C---:B------:R-:W-:Y:S02]  /*01e0*/  IMAD.WIDE R20, R19.reuse, 0x4, R10 ;  /* 0x0000000413147825 */ /* 0x040fe400078e020a */
[----:B------:R-:W5:Y:S02]  /*01f0*/  LDG.E.64 R12, desc[UR4][R12.64] ;  /* 0x000000040c0c7981 */ /* 0x000f64000c1e1b00 */
[----:B------:R-:W-:Y:S02]  /*0200*/  IMAD.WIDE R8, R0, 0x4, R8 ;  /* 0x0000000400087825 */ /* 0x000fe400078e0208 */
[----:B------:R4:W5:Y:S02]  /*0210*/  LDG.E.EL R18, desc[UR4][R20.64] ;  /* 0x0000000414127981 */ /* 0x000964000c2e1900 */
[C---:B---3--:R-:W-:Y:S02]  /*0220*/  IMAD.WIDE R14, R19.reuse, 0x4, R14 ;  /* 0x00000004130e7825 */ /* 0x048fe400078e020e */
[----:B------:R-:W3:Y:S04]  /*0230*/  LDG.E.64 R10, desc[UR4][R8.64] ;  /* 0x00000004080a7981 */ /* 0x000ee8000c1e1b00 */
[----:B------:R-:W3:Y:S01]  /*0240*/  LDG.E.EL R14, desc[UR4][R14.64] ;  /* 0x000000040e0e7981 */ /* 0x000ee2000c2e1900 */
[----:B------:R-:W-:-:S04]  /*0250*/  IMAD.WIDE R6, R19, 0x4, R6 ;  /* 0x0000000413067825 */ /* 0x000fc800078e0206 */
[----:B0-----:R-:W-:Y:S02]  /*0260*/  IMAD.WIDE R22, R19, 0x4, R2 ;  /* 0x0000000413167825 */ /* 0x001fe400078e0202 */
[----:B------:R3:W3:Y:S04]  /*0270*/  LDG.E.EL R2, desc[UR4][R6.64] ;  /* 0x0000000406027981 */ /* 0x0006e8000c2e1900 */
[----:B------:R-:W3:Y:S01]  /*0280*/  LDG.E.EL R3, desc[UR4][R22.64] ;  /* 0x0000000416037981 */ /* 0x000ee2000c2e1900 */
[----:B--2---:R-:W-:-:S04]  /*0290*/  FADD R16, R16, 9.9999997473787516356e-06 ;  /* 0x3727c5ac10107421 */ /* 0x004fc80000000000 */
[----:B------:R-:W0:Y:S02]  /*02a0*/  MUFU.SQRT R19, R16 ;  /* 0x0000001000137308 */ /* 0x000e240000002000 */
[C---:B0-----:R-:W-:Y:S02]  /*02b0*/  FSETP.GT.AND P0, PT, R19.reuse, 8.50705917302346158658e+37, PT ;  /* 0x7e8000001300780b */ /* 0x041fe40003f04000 */
[----:B------:R-:W-:Y:S01]  /*02c0*/  FSETP.GEU.AND P1, PT, R19, 1.175494350822287508e-38, PT ;  /* 0x008000001300780b */ /* 0x000fe20003f2e000 */
[--C-:B----4-:R-:W-:Y:S01]  /*02d0*/  FADD R20, R5, R17.reuse ;  /* 0x0000001105147221 */ /* 0x110fe20000000000 */
[----:B------:R-:W-:Y:S01]  /*02e0*/  FADD R17, R4, R17 ;  /* 0x0000001104117221 */ /* 0x000fe20000000000 */
[----:B------:R-:W-:-:S08]  /*02f0*/  HFMA2.MMA R4, -RZ, RZ, 1.625, 0 ;  /* 0x3e800000ff047435 */ /* 0x000fd000000001ff */
[----:B------:R-:W-:-:S04]  /*0300*/  @P0 FMUL R19, R19, 0.25 ;  /* 0x3e80000013130820 */ /* 0x000fc80000400000 */
[----:B------:R-:W-:Y:S01]  /*0310*/  @!P1 FMUL R19, R19, 16777216 ;  /* 0x4b80000013139820 */ /* 0x000fe20000400000 */
[----:B-----5:R-:W-:-:S05]  /*0320*/  FADD R17, R12, R17 ;  /* 0x000000110c117221 */ /* 0x020fca0000000000 */
[----:B------:R-:W0:Y:S01]  /*0330*/  MUFU.RCP R19, R19 ;  /* 0x0000001300137308 */ /* 0x000e220000001000 */
[----:B------:R-:W-:Y:S01]  /*0340*/  FSEL R12, R4, 1, P0 ;  /* 0x3f800000040c7808 */ /* 0x000fe20000000000 */
[----:B---3--:R-:W-:Y:S01]  /*0350*/  FADD R6, R10, R18 ;  /* 0x000000120a067221 */ /* 0x008fe20000000000 */
[----:B------:R-:W-:Y:S01]  /*0360*/  FADD R20, R13, R20 ;  /* 0x000000140d147221 */ /* 0x000fe20000000000 */
[----:B------:R-:W-:Y:S01]  /*0370*/  FADD R7, R11, R18 ;  /* 0x000000120b077221 */ /* 0x000fe20000000000 */
[----:B------:R-:W1:Y:S01]  /*0380*/  LDC.64 R4, c[0x0][0x258] ;  /* 0x00009600ff047b82 */ /* 0x000e620000000a00 */
[----:B------:R-:W-:Y:S01]  /*0390*/  FADD R6, R6, R17 ;  /* 0x0000001106067221 */ /* 0x000fe20000000000 */
[----:B------:R-:W-:Y:S01]  /*03a0*/  @!P1 FMUL R12, R12, 16777216 ;  /* 0x4b8000000c0c9820 */ /* 0x000fe20000400000 */
[----:B------:R-:W-:Y:S02]  /*03b0*/  FADD R7, R7, R20 ;  /* 0x0000001407077221 */ /* 0x000fe40000000000 */
[----:B------:R-:W-:-:S02]  /*03c0*/  FADD R10, -R14, R6 ;  /* 0x000000060e0a7221 */ /* 0x000fc40000000100 */
[----:B------:R-:W-:Y:S01]  /*03d0*/  FADD R14, -R14, R7 ;  /* 0x000000070e0e7221 */ /* 0x000fe20000000100 */
[----:B0-----:R-:W-:-:S04]  /*03e0*/  FMUL R19, R19, R12 ;  /* 0x0000000c13137220 */ /* 0x001fc80000400000 */
[-C--:B------:R-:W-:Y:S01]  /*03f0*/  FMUL R10, R10, R19.reuse ;  /* 0x000000130a0a7220 */ /* 0x080fe20000400000 */
[----:B------:R-:W-:-:S03]  /*0400*/  FMUL R14, R14, R19 ;  /* 0x000000130e0e7220 */ /* 0x000fc60000400000 */
[C-C-:B------:R-:W-:Y:S01]  /*0410*/  FFMA R10, R2.reuse, R10, R3.reuse ;  /* 0x0000000a020a7223 */ /* 0x140fe20000000003 */
[----:B------:R-:W-:-:S04]  /*0420*/  FFMA R14, R2, R14, R3 ;  /* 0x0000000e020e7223 */ /* 0x000fc80000000003 */
[----:B------:R-:W-:Y:S02]  /*0430*/  FSETP.GEU.AND P0, PT, R10, RZ, PT ;  /* 0x000000ff0a00720b */ /* 0x000fe40003f0e000 */
[----:B------:R-:W-:Y:S01]  /*0440*/  FSETP.GEU.AND P1, PT, R14, RZ, PT ;  /* 0x000000ff0e00720b */ /* 0x000fe20003f2e000 */
[----:B-1----:R-:W-:Y:S01]  /*0450*/  IMAD.WIDE R4, R0, 0x4, R4 ;  /* 0x0000000400047825 */ /* 0x002fe200078e0204 */
[----:B------:R-:W-:Y:S02]  /*0460*/  FSEL R10, R10, RZ, P0 ;  /* 0x000000ff0a0a7208 */ /* 0x000fe40000000000 */
[----:B------:R-:W-:Y:S01]  /*0470*/  FSEL R11, R14, RZ, P1 ;  /* 0x000000ff0e0b7208 */ /* 0x000fe20000800000 */
[----:B------:R-:W-:Y:S04]  /*0480*/  STG.E.64 desc[UR4][R8.64], R6 ;  /* 0x0000000608007986 */ /* 0x000fe8000c101b04 */
[----:B------:R-:W-:Y:S01]  /*0490*/  STG.E.64 desc[UR4][R4.64], R10 ;  /* 0x0000000a04007986 */ /* 0x000fe2000c101b04 */
[----:B------:R-:W-:Y:S05]  /*04a0*/  EXIT ;  /* 0x000000000000794d */ /* 0x000fea0003800000 */
.L_x_0:
[----:B------:R-:W-:-:S00]  /*04b0*/  BRA `(.L_x_0) ;  /* 0xfffffffc00fc7947 */ /* 0x000fc0000383ffff */
[----:B------:R-:W-:-:S00]  /*04c0*/  NOP ;  /* 0x0000000000007918 */ /* 0x000fc00000000000 */
        /* <DEDUP_REMOVED lines=11> */
.L_x_1:


//--------------------- .nv.global.init           --------------------------
	.section	.nv.global.init,"aw",@progbits
.nv.global.init:
	.type		_$_str,@object
	.size		_$_str,(_$_str_$_2 - _$_str)
_$_str:
        /*0000*/ 	.byte	0x5f, 0x5f, 0x43, 0x55, 0x44, 0x41, 0x5f, 0x46, 0x54, 0x5a, 0x00
	.type		_$_str_$_2,@object
	.size		_$_str_$_2,(.L_1 - _$_str_$_2)
_$_str_$_2:
        /*000b*/ 	.byte	0x5f, 0x5f, 0x43, 0x55, 0x44, 0x41, 0x5f, 0x50, 0x52, 0x45, 0x43, 0x5f, 0x53, 0x51, 0x52, 0x54
        /*001b*/ 	.byte	0x00
.L_1:


//--------------------- .nv.constant0.triton_poi_fused__native_batch_norm_legit_no_training_add_convolution_relu_11 --------------------------
	.section	.nv.constant0.triton_poi_fused__native_batch_norm_legit_no_training_add_convolution_relu_11,"a",@progbits
	.sectionflags	@""
	.align	4
.nv.constant0.triton_poi_fused__native_batch_norm_legit_no_training_add_convolution_relu_11:
	.zero		612
